.version 3.1
.target sm_20
.global .f32  gresult;
.global .s16  gs;

.entry main {
   .reg .f32 a, b;
   .reg .u64 c;
   .reg .s16 p, q;


   ld.global.f32  a, [gresult];
   ld.global.f32  b, [gresult + 4];
   add.f32   a, b, a;
   st.global.f32 [gresult], a;

   ld.global.u64  c, [gresult];
   ld.global.f32  a, [c];
   st.global.f32  [gresult], a;
   st.global.f32  [c+4], a;

   ld.global.v2.f32 {a,b}, [gresult];
   add.f32          a, a, 1.0;
   min.f32          b, b, 2.0;
   st.global.v2.f32 [gresult + 8], {b,a};

   ld.global.v2.s16 {p,q}, [gs];
   min.s16          p, p, 1;
   add.s16          q, q, p;
   st.global.v2.s16 [gs], {q,p};
   exit;
}


// ===== COMPILED SASS (sm_100) =====

	.target	sm_100

	.elftype	@"ET_EXEC"


//--------------------- .note.nv.tkinfo           --------------------------
	.section	.note.nv.tkinfo,"",@"SHT_NOTE"
	.sectionflags	@"SHF_NOTE_NV_TKINFO"
	.tkinfo
        /*0018*/ 	.word	0x00000002
        /*0030*/ 	.string	""
        /*0030*/ 	.string	"ptxas"
        /*0030*/ 	.string	"Cuda compilation tools, release 13.0, V13.0.88"
        /*0030*/ 	.string	"Build cuda_13.0.r13.0/compiler.36424714_0"
        /*0030*/ 	.string	"-arch sm_100 "



//--------------------- .note.nv.cuinfo           --------------------------
	.section	.note.nv.cuinfo,"",@"SHT_NOTE"
	.sectionflags	@"SHF_NOTE_NV_CUINFO"
        /*0018*/ 	.short	0x0002
        /*001a*/ 	.short	0x0014
        /*001c*/ 	.short	0x0082
	.zero		2


//--------------------- .nv.info                  --------------------------
	.section	.nv.info,"",@"SHT_CUDA_INFO"
	.align	4


	//----- nvinfo : EIATTR_REGCOUNT
	.align		4
        /*0000*/ 	.byte	0x04, 0x2f
        /*0002*/ 	.short	(.L_3 - .L_2)
	.align		4
.L_2:
        /*0004*/ 	.word	index@(main)
        /*0008*/ 	.word	0x00000012


	//----- nvinfo : EIATTR_FRAME_SIZE
	.align		4
.L_3:
        /*000c*/ 	.byte	0x04, 0x11
        /*000e*/ 	.short	(.L_5 - .L_4)
	.align		4
.L_4:
        /*0010*/ 	.word	index@(main)
        /*0014*/ 	.word	0x00000000


	//----- nvinfo : EIATTR_MIN_STACK_SIZE
	.align		4
.L_5:
        /*0018*/ 	.byte	0x04, 0x12
        /*001a*/ 	.short	(.L_7 - .L_6)
	.align		4
.L_6:
        /*001c*/ 	.word	index@(main)
        /*0020*/ 	.word	0x00000000
.L_7:


//--------------------- .nv.compat                --------------------------
	.section	.nv.compat,"",@"SHT_CUDA_COMPAT_INFO"
	.align	4
        /*0000*/ 	.byte	0x02, 0x09, 0x00, 0x00, 0x02, 0x02, 0x01, 0x00, 0x02, 0x05, 0x05, 0x00, 0x03, 0x07, 0x01, 0x01
        /*0010*/ 	.byte	0x02, 0x03, 0x00, 0x00, 0x02, 0x06, 0x01, 0x00, 0x04, 0x0b, 0x08, 0x00, 0x09, 0x00, 0x00, 0x00
        /*0020*/ 	.byte	0x00, 0x00, 0x00, 0x00


//--------------------- .nv.info.main             --------------------------
	.section	.nv.info.main,"",@"SHT_CUDA_INFO"
	.sectionflags	@""
	.align	4


	//----- nvinfo : EIATTR_CUDA_API_VERSION
	.align		4
        /*0000*/ 	.byte	0x04, 0x37
        /*0002*/ 	.short	(.L_9 - .L_8)
.L_8:
        /*0004*/ 	.word	0x00000082


	//----- nvinfo : EIATTR_SPARSE_MMA_MASK
	.align		4
.L_9:
        /*0008*/ 	.byte	0x03, 0x50
        /*000a*/ 	.short	0x0000


	//----- nvinfo : EIATTR_MAXREG_COUNT
	.align		4
        /*000c*/ 	.byte	0x03, 0x1b
        /*000e*/ 	.short	0x00ff


	//----- nvinfo : EIATTR_MERCURY_ISA_VERSION
	.align		4
        /*0010*/ 	.byte	0x03, 0x5f
        /*0012*/ 	.short	0x0101


	//----- nvinfo : EIATTR_VRC_CTA_INIT_COUNT
	.align		4
        /*0014*/ 	.byte	0x02, 0x4a
	.zero		1
	.zero		1


	//----- nvinfo : EIATTR_EXIT_INSTR_OFFSETS
	.align		4
        /*0018*/ 	.byte	0x04, 0x1c
        /*001a*/ 	.short	(.L_11 - .L_10)


	//   ....[0]....
.L_10:
        /*001c*/ 	.word	0x00000150


	//----- nvinfo : EIATTR_SW_WAR
	.align		4
.L_11:
        /*0020*/ 	.byte	0x04, 0x36
        /*0022*/ 	.short	(.L_13 - .L_12)
.L_12:
        /*0024*/ 	.word	0x00000008
.L_13:


//--------------------- .nv.callgraph             --------------------------
	.section	.nv.callgraph,"",@"SHT_CUDA_CALLGRAPH"
	.align	4
	.sectionentsize	8
	.align		4
        /*0000*/ 	.word	0x00000000
	.align		4
        /*0004*/ 	.word	0xffffffff
	.align		4
        /*0008*/ 	.word	0x00000000
	.align		4
        /*000c*/ 	.word	0xfffffffe
	.align		4
        /*0010*/ 	.word	0x00000000
	.align		4
        /*0014*/ 	.word	0xfffffffd
	.align		4
        /*0018*/ 	.word	0x00000000
	.align		4
        /*001c*/ 	.word	0xfffffffc


//--------------------- .nv.constant4             --------------------------
	.section	.nv.constant4,"a",@progbits
	.align	8
	.align		8
.nv.constant4:
        /*0000*/ 	.dword	gresult
	.align		8
        /*0008*/ 	.dword	gs


//--------------------- .text.main                --------------------------
	.section	.text.main,"ax",@progbits
	.align	128
.text.main:
        .type           main,@function
        .size           main,(.L_x_1 - main)
        .other          main,@"STO_CUDA_ENTRY STV_DEFAULT"
main:
[----:B------:R-:W-:Y:S08]  /*0000*/  LDC R1, c[0x0][0x37c] ;  /* 0x0000df00ff017b82 */ /* 0x000ff00000000800 */
[----:B------:R-:W0:Y:S01]  /*0010*/  LDC.64 R2, c[0x4][RZ] ;  /* 0x01000000ff027b82 */ /* 0x000e220000000a00 */
[----:B------:R-:W0:Y:S02]  /*0020*/  LDCU.64 UR4, c[0x0][0x358] ;  /* 0x00006b00ff0477ac */ /* 0x000e240008000a00 */
[----:B0-----:R-:W2:Y:S02]  /*0030*/  LDG.E.64 R4, desc[UR4][R2.64] ;  /* 0x0000000402047981 */ /* 0x001ea4000c1e1b00 */
[----:B--2---:R-:W-:-:S05]  /*0040*/  FADD R9, R4, R5 ;  /* 0x0000000504097221 */ /* 0x004fca0000000000 */
[----:B------:R0:W-:Y:S04]  /*0050*/  STG.E desc[UR4][R2.64], R9 ;  /* 0x0000000902007986 */ /* 0x0001e8000c101904 */
[----:B------:R-:W2:Y:S04]  /*0060*/  LDG.E.64 R4, desc[UR4][R2.64] ;  /* 0x0000000402047981 */ /* 0x000ea8000c1e1b00 */
[----:B--2---:R-:W2:Y:S01]  /*0070*/  LDG.E R11, desc[UR4][R4.64] ;  /* 0x00000004040b7981 */ /* 0x004ea2000c1e1900 */
[----:B------:R-:W1:Y:S03]  /*0080*/  LDC.64 R6, c[0x4][0x8] ;  /* 0x01000200ff067b82 */ /* 0x000e660000000a00 */
[----:B--2---:R-:W-:Y:S04]  /*0090*/  STG.E desc[UR4][R2.64], R11 ;  /* 0x0000000b02007986 */ /* 0x004fe8000c101904 */
[----:B------:R-:W-:Y:S04]  /*00a0*/  STG.E desc[UR4][R4.64+0x4], R11 ;  /* 0x0000040b04007986 */ /* 0x000fe8000c101904 */
[----:B------:R-:W2:Y:S02]  /*00b0*/  LDG.E.64 R12, desc[UR4][R2.64] ;  /* 0x00000004020c7981 */ /* 0x000ea4000c1e1b00 */
[----:B--2---:R-:W-:Y:S01]  /*00c0*/  FADD R15, R12, 1 ;  /* 0x3f8000000c0f7421 */ /* 0x004fe20000000000 */
[----:B------:R-:W-:-:S05]  /*00d0*/  FMNMX R14, R13, 2, PT ;  /* 0x400000000d0e7809 */ /* 0x000fca0003800000 */
[----:B------:R-:W-:Y:S04]  /*00e0*/  STG.E.64 desc[UR4][R2.64+0x8], R14 ;  /* 0x0000080e02007986 */ /* 0x000fe8000c101b04 */
[----:B-1----:R-:W0:Y:S02]  /*00f0*/  LDG.E R0, desc[UR4][R6.64] ;  /* 0x0000000406007981 */ /* 0x002e24000c1e1900 */
[C---:B0-----:R-:W-:Y:S02]  /*0100*/  VIMNMX.S16x2 R9, PT, PT, R0.reuse, 0x10001, PT ;  /* 0x0001000100097848 */ /* 0x041fe40003fe0300 */
[----:B------:R-:W-:-:S05]  /*0110*/  PRMT R0, R0, 0x7632, R0 ;  /* 0x0000763200007816 */ /* 0x000fca0000000000 */
[----:B------:R-:W-:-:S05]  /*0120*/  IMAD.IADD R0, R0, 0x1, R9 ;  /* 0x0000000100007824 */ /* 0x000fca00078e0209 */
[----:B------:R-:W-:-:S05]  /*0130*/  PRMT R9, R0, 0x5410, R9 ;  /* 0x0000541000097816 */ /* 0x000fca0000000009 */
[----:B------:R-:W-:Y:S01]  /*0140*/  STG.E desc[UR4][R6.64], R9 ;  /* 0x0000000906007986 */ /* 0x000fe2000c101904 */
[----:B------:R-:W-:Y:S05]  /*0150*/  EXIT ;  /* 0x000000000000794d */ /* 0x000fea0003800000 */
.L_x_0:
[----:B------:R-:W-:-:S00]  /*0160*/  BRA `(.L_x_0) ;  /* 0xfffffffc00fc7947 */ /* 0x000fc0000383ffff */
[----:B------:R-:W-:-:S00]  /*0170*/  NOP ;  /* 0x0000000000007918 */ /* 0x000fc00000000000 */
        /* <DEDUP_REMOVED lines=8> */
.L_x_1:


//--------------------- .nv.shared.reserved.0     --------------------------
	.section	.nv.shared.reserved.0,"aw",@nobits
	.weak		__nv_reservedSMEM_offset_0_alias
	.size		__nv_reservedSMEM_offset_0_alias, 0, 64
	.other		__nv_reservedSMEM_offset_0_alias,@"STO_CUDA_RESERVED_SHARED STV_DEFAULT"
__nv_reservedSMEM_offset_0_alias:
	.zero		0
	.zero		64


//--------------------- .nv.global                --------------------------
	.section	.nv.global,"aw",@nobits
	.align	4
.nv.global:
	.type		gresult,@object
	.size		gresult,(gs - gresult)
gresult:
	.zero		4
	.type		gs,@object
	.size		gs,(.L_1 - gs)
gs:
	.zero		2
.L_1:


//--------------------- .nv.constant0.main        --------------------------
	.section	.nv.constant0.main,"a",@progbits
	.sectionflags	@""
	.align	4
.nv.constant0.main:
	.zero		896


//--------------------- SYMBOLS --------------------------

	.type		.nv.reservedSmem.offset0,@object
	.size		.nv.reservedSmem.offset0,0x4
